//
// Generated by NVIDIA NVVM Compiler
//
// Compiler Build ID: CL-36424714
// Cuda compilation tools, release 13.0, V13.0.88
// Based on NVVM 20.0.0
//

.version 9.0
.target sm_100
.address_size 64

	// .globl	_Z9simpleMxviiPfS_S_

.visible .entry _Z9simpleMxviiPfS_S_(
	.param .u32 _Z9simpleMxviiPfS_S__param_0,
	.param .u32 _Z9simpleMxviiPfS_S__param_1,
	.param .u64 .ptr .align 1 _Z9simpleMxviiPfS_S__param_2,
	.param .u64 .ptr .align 1 _Z9simpleMxviiPfS_S__param_3,
	.param .u64 .ptr .align 1 _Z9simpleMxviiPfS_S__param_4
)
{
	.reg .pred 	%p<10>;
	.reg .b32 	%r<48>;
	.reg .b32 	%f<112>;
	.reg .b64 	%rd<31>;

	ld.param.u32 	%r29, [_Z9simpleMxviiPfS_S__param_0];
	ld.param.u64 	%rd11, [_Z9simpleMxviiPfS_S__param_2];
	ld.param.u64 	%rd12, [_Z9simpleMxviiPfS_S__param_3];
	ld.param.u64 	%rd10, [_Z9simpleMxviiPfS_S__param_4];
	cvta.to.global.u64 	%rd1, %rd12;
	cvta.to.global.u64 	%rd2, %rd11;
	mov.u32 	%r30, %ctaid.x;
	mov.u32 	%r31, %ntid.x;
	mul.lo.s32 	%r1, %r30, %r31;
	mov.u32 	%r2, %tid.x;
	add.s32 	%r40, %r1, %r2;
	setp.lt.s32 	%p1, %r29, 1;
	mov.f32 	%f111, 0f00000000;
	@%p1 bra 	$L__BB0_13;
	add.s32 	%r33, %r40, 1;
	add.s32 	%r34, %r40, %r29;
	max.s32 	%r35, %r34, %r33;
	sub.s32 	%r4, %r35, %r40;
	and.b32  	%r5, %r4, 15;
	sub.s32 	%r36, %r1, %r35;
	add.s32 	%r37, %r36, %r2;
	setp.gt.u32 	%p2, %r37, -16;
	mov.f32 	%f111, 0f00000000;
	mov.b32 	%r43, 0;
	@%p2 bra 	$L__BB0_4;
	and.b32  	%r43, %r4, -16;
	add.s64 	%rd29, %rd1, 32;
	neg.s32 	%r39, %r43;
	add.s64 	%rd4, %rd2, 32;
	mov.f32 	%f111, 0f00000000;
$L__BB0_3:
	.pragma "nounroll";
	mul.wide.s32 	%rd13, %r40, 4;
	add.s64 	%rd14, %rd4, %rd13;
	ld.global.f32 	%f18, [%rd14+-32];
	ld.global.f32 	%f19, [%rd29+-32];
	fma.rn.f32 	%f20, %f18, %f19, %f111;
	ld.global.f32 	%f21, [%rd14+-28];
	ld.global.f32 	%f22, [%rd29+-28];
	fma.rn.f32 	%f23, %f21, %f22, %f20;
	ld.global.f32 	%f24, [%rd14+-24];
	ld.global.f32 	%f25, [%rd29+-24];
	fma.rn.f32 	%f26, %f24, %f25, %f23;
	ld.global.f32 	%f27, [%rd14+-20];
	ld.global.f32 	%f28, [%rd29+-20];
	fma.rn.f32 	%f29, %f27, %f28, %f26;
	ld.global.f32 	%f30, [%rd14+-16];
	ld.global.f32 	%f31, [%rd29+-16];
	fma.rn.f32 	%f32, %f30, %f31, %f29;
	ld.global.f32 	%f33, [%rd14+-12];
	ld.global.f32 	%f34, [%rd29+-12];
	fma.rn.f32 	%f35, %f33, %f34, %f32;
	ld.global.f32 	%f36, [%rd14+-8];
	ld.global.f32 	%f37, [%rd29+-8];
	fma.rn.f32 	%f38, %f36, %f37, %f35;
	ld.global.f32 	%f39, [%rd14+-4];
	ld.global.f32 	%f40, [%rd29+-4];
	fma.rn.f32 	%f41, %f39, %f40, %f38;
	ld.global.f32 	%f42, [%rd14];
	ld.global.f32 	%f43, [%rd29];
	fma.rn.f32 	%f44, %f42, %f43, %f41;
	ld.global.f32 	%f45, [%rd14+4];
	ld.global.f32 	%f46, [%rd29+4];
	fma.rn.f32 	%f47, %f45, %f46, %f44;
	ld.global.f32 	%f48, [%rd14+8];
	ld.global.f32 	%f49, [%rd29+8];
	fma.rn.f32 	%f50, %f48, %f49, %f47;
	ld.global.f32 	%f51, [%rd14+12];
	ld.global.f32 	%f52, [%rd29+12];
	fma.rn.f32 	%f53, %f51, %f52, %f50;
	ld.global.f32 	%f54, [%rd14+16];
	ld.global.f32 	%f55, [%rd29+16];
	fma.rn.f32 	%f56, %f54, %f55, %f53;
	ld.global.f32 	%f57, [%rd14+20];
	ld.global.f32 	%f58, [%rd29+20];
	fma.rn.f32 	%f59, %f57, %f58, %f56;
	ld.global.f32 	%f60, [%rd14+24];
	ld.global.f32 	%f61, [%rd29+24];
	fma.rn.f32 	%f62, %f60, %f61, %f59;
	ld.global.f32 	%f63, [%rd14+28];
	ld.global.f32 	%f64, [%rd29+28];
	fma.rn.f32 	%f111, %f63, %f64, %f62;
	add.s64 	%rd29, %rd29, 64;
	add.s32 	%r39, %r39, 16;
	add.s32 	%r40, %r40, 16;
	setp.ne.s32 	%p3, %r39, 0;
	@%p3 bra 	$L__BB0_3;
$L__BB0_4:
	setp.eq.s32 	%p4, %r5, 0;
	@%p4 bra 	$L__BB0_13;
	and.b32  	%r14, %r4, 7;
	setp.lt.u32 	%p5, %r5, 8;
	@%p5 bra 	$L__BB0_7;
	mul.wide.s32 	%rd15, %r40, 4;
	add.s64 	%rd16, %rd2, %rd15;
	ld.global.f32 	%f66, [%rd16];
	mul.wide.u32 	%rd17, %r43, 4;
	add.s64 	%rd18, %rd1, %rd17;
	ld.global.f32 	%f67, [%rd18];
	fma.rn.f32 	%f68, %f66, %f67, %f111;
	ld.global.f32 	%f69, [%rd16+4];
	ld.global.f32 	%f70, [%rd18+4];
	fma.rn.f32 	%f71, %f69, %f70, %f68;
	ld.global.f32 	%f72, [%rd16+8];
	ld.global.f32 	%f73, [%rd18+8];
	fma.rn.f32 	%f74, %f72, %f73, %f71;
	ld.global.f32 	%f75, [%rd16+12];
	ld.global.f32 	%f76, [%rd18+12];
	fma.rn.f32 	%f77, %f75, %f76, %f74;
	ld.global.f32 	%f78, [%rd16+16];
	ld.global.f32 	%f79, [%rd18+16];
	fma.rn.f32 	%f80, %f78, %f79, %f77;
	ld.global.f32 	%f81, [%rd16+20];
	ld.global.f32 	%f82, [%rd18+20];
	fma.rn.f32 	%f83, %f81, %f82, %f80;
	ld.global.f32 	%f84, [%rd16+24];
	ld.global.f32 	%f85, [%rd18+24];
	fma.rn.f32 	%f86, %f84, %f85, %f83;
	ld.global.f32 	%f87, [%rd16+28];
	ld.global.f32 	%f88, [%rd18+28];
	fma.rn.f32 	%f111, %f87, %f88, %f86;
	add.s32 	%r43, %r43, 8;
	add.s32 	%r40, %r40, 8;
$L__BB0_7:
	setp.eq.s32 	%p6, %r14, 0;
	@%p6 bra 	$L__BB0_13;
	and.b32  	%r19, %r4, 3;
	setp.lt.u32 	%p7, %r14, 4;
	@%p7 bra 	$L__BB0_10;
	mul.wide.s32 	%rd19, %r40, 4;
	add.s64 	%rd20, %rd2, %rd19;
	ld.global.f32 	%f90, [%rd20];
	mul.wide.u32 	%rd21, %r43, 4;
	add.s64 	%rd22, %rd1, %rd21;
	ld.global.f32 	%f91, [%rd22];
	fma.rn.f32 	%f92, %f90, %f91, %f111;
	ld.global.f32 	%f93, [%rd20+4];
	ld.global.f32 	%f94, [%rd22+4];
	fma.rn.f32 	%f95, %f93, %f94, %f92;
	ld.global.f32 	%f96, [%rd20+8];
	ld.global.f32 	%f97, [%rd22+8];
	fma.rn.f32 	%f98, %f96, %f97, %f95;
	ld.global.f32 	%f99, [%rd20+12];
	ld.global.f32 	%f100, [%rd22+12];
	fma.rn.f32 	%f111, %f99, %f100, %f98;
	add.s32 	%r43, %r43, 4;
	add.s32 	%r40, %r40, 4;
$L__BB0_10:
	setp.eq.s32 	%p8, %r19, 0;
	@%p8 bra 	$L__BB0_13;
	mul.wide.u32 	%rd23, %r43, 4;
	add.s64 	%rd30, %rd1, %rd23;
	neg.s32 	%r46, %r19;
$L__BB0_12:
	.pragma "nounroll";
	mul.wide.s32 	%rd24, %r40, 4;
	add.s64 	%rd25, %rd2, %rd24;
	ld.global.f32 	%f101, [%rd25];
	ld.global.f32 	%f102, [%rd30];
	fma.rn.f32 	%f111, %f101, %f102, %f111;
	add.s32 	%r40, %r40, 1;
	add.s64 	%rd30, %rd30, 4;
	add.s32 	%r46, %r46, 1;
	setp.ne.s32 	%p9, %r46, 0;
	@%p9 bra 	$L__BB0_12;
$L__BB0_13:
	cvta.to.global.u64 	%rd26, %rd10;
	mul.wide.u32 	%rd27, %r1, 4;
	add.s64 	%rd28, %rd26, %rd27;
	st.global.f32 	[%rd28], %f111;
	ret;

}


// ===== COMPILED SASS (sm_100) =====

	.target	sm_100

	.elftype	@"ET_EXEC"


//--------------------- .note.nv.tkinfo           --------------------------
	.section	.note.nv.tkinfo,"",@"SHT_NOTE"
	.sectionflags	@"SHF_NOTE_NV_TKINFO"
	.tkinfo
        /*0018*/ 	.word	0x00000002
        /*0030*/ 	.string	""
        /*0030*/ 	.string	"ptxas"
        /*0030*/ 	.string	"Cuda compilation tools, release 13.0, V13.0.88"
        /*0030*/ 	.string	"Build cuda_13.0.r13.0/compiler.36424714_0"
        /*0030*/ 	.string	"-arch sm_100 -m 64 "



//--------------------- .note.nv.cuinfo           --------------------------
	.section	.note.nv.cuinfo,"",@"SHT_NOTE"
	.sectionflags	@"SHF_NOTE_NV_CUINFO"
        /*0018*/ 	.short	0x0002
        /*001a*/ 	.short	0x0064
        /*001c*/ 	.short	0x0082
	.zero		2


//--------------------- .nv.info                  --------------------------
	.section	.nv.info,"",@"SHT_CUDA_INFO"
	.align	4


	//----- nvinfo : EIATTR_REGCOUNT
	.align		4
        /*0000*/ 	.byte	0x04, 0x2f
        /*0002*/ 	.short	(.L_1 - .L_0)
	.align		4
.L_0:
        /*0004*/ 	.word	index@(_Z9simpleMxviiPfS_S_)
        /*0008*/ 	.word	0x0000001f


	//----- nvinfo : EIATTR_FRAME_SIZE
	.align		4
.L_1:
        /*000c*/ 	.byte	0x04, 0x11
        /*000e*/ 	.short	(.L_3 - .L_2)
	.align		4
.L_2:
        /*0010*/ 	.word	index@(_Z9simpleMxviiPfS_S_)
        /*0014*/ 	.word	0x00000000


	//----- nvinfo : EIATTR_MIN_STACK_SIZE
	.align		4
.L_3:
        /*0018*/ 	.byte	0x04, 0x12
        /*001a*/ 	.short	(.L_5 - .L_4)
	.align		4
.L_4:
        /*001c*/ 	.word	index@(_Z9simpleMxviiPfS_S_)
        /*0020*/ 	.word	0x00000000
.L_5:


//--------------------- .nv.compat                --------------------------
	.section	.nv.compat,"",@"SHT_CUDA_COMPAT_INFO"
	.align	4
        /*0000*/ 	.byte	0x02, 0x09, 0x00, 0x00, 0x02, 0x02, 0x01, 0x00, 0x02, 0x05, 0x05, 0x00, 0x03, 0x07, 0x01, 0x01
        /*0010*/ 	.byte	0x02, 0x03, 0x00, 0x00, 0x02, 0x06, 0x01, 0x00, 0x04, 0x0b, 0x08, 0x00, 0x09, 0x00, 0x00, 0x00
        /*0020*/ 	.byte	0x00, 0x00, 0x00, 0x00


//--------------------- .nv.info._Z9simpleMxviiPfS_S_ --------------------------
	.section	.nv.info._Z9simpleMxviiPfS_S_,"",@"SHT_CUDA_INFO"
	.sectionflags	@""
	.align	4


	//----- nvinfo : EIATTR_CUDA_API_VERSION
	.align		4
        /*0000*/ 	.byte	0x04, 0x37
        /*0002*/ 	.short	(.L_7 - .L_6)
.L_6:
        /*0004*/ 	.word	0x00000082


	//----- nvinfo : EIATTR_KPARAM_INFO
	.align		4
.L_7:
        /*0008*/ 	.byte	0x04, 0x17
        /*000a*/ 	.short	(.L_9 - .L_8)
.L_8:
        /*000c*/ 	.word	0x00000000
        /*0010*/ 	.short	0x0004
        /*0012*/ 	.short	0x0018
        /*0014*/ 	.byte	0x00, 0xf5, 0x21, 0x00


	//----- nvinfo : EIATTR_KPARAM_INFO
	.align		4
.L_9:
        /*0018*/ 	.byte	0x04, 0x17
        /*001a*/ 	.short	(.L_11 - .L_10)
.L_10:
        /*001c*/ 	.word	0x00000000
        /*0020*/ 	.short	0x0003
        /*0022*/ 	.short	0x0010
        /*0024*/ 	.byte	0x00, 0xf5, 0x21, 0x00


	//----- nvinfo : EIATTR_KPARAM_INFO
	.align		4
.L_11:
        /*0028*/ 	.byte	0x04, 0x17
        /*002a*/ 	.short	(.L_13 - .L_12)
.L_12:
        /*002c*/ 	.word	0x00000000
        /*0030*/ 	.short	0x0002
        /*0032*/ 	.short	0x0008
        /*0034*/ 	.byte	0x00, 0xf5, 0x21, 0x00


	//----- nvinfo : EIATTR_KPARAM_INFO
	.align		4
.L_13:
        /*0038*/ 	.byte	0x04, 0x17
        /*003a*/ 	.short	(.L_15 - .L_14)
.L_14:
        /*003c*/ 	.word	0x00000000
        /*0040*/ 	.short	0x0001
        /*0042*/ 	.short	0x0004
        /*0044*/ 	.byte	0x00, 0xf0, 0x11, 0x00


	//----- nvinfo : EIATTR_KPARAM_INFO
	.align		4
.L_15:
        /*0048*/ 	.byte	0x04, 0x17
        /*004a*/ 	.short	(.L_17 - .L_16)
.L_16:
        /*004c*/ 	.word	0x00000000
        /*0050*/ 	.short	0x0000
        /*0052*/ 	.short	0x0000
        /*0054*/ 	.byte	0x00, 0xf0, 0x11, 0x00


	//----- nvinfo : EIATTR_SPARSE_MMA_MASK
	.align		4
.L_17:
        /*0058*/ 	.byte	0x03, 0x50
        /*005a*/ 	.short	0x0000


	//----- nvinfo : EIATTR_MAXREG_COUNT
	.align		4
        /*005c*/ 	.byte	0x03, 0x1b
        /*005e*/ 	.short	0x00ff


	//----- nvinfo : EIATTR_MERCURY_ISA_VERSION
	.align		4
        /*0060*/ 	.byte	0x03, 0x5f
        /*0062*/ 	.short	0x0101


	//----- nvinfo : EIATTR_VRC_CTA_INIT_COUNT
	.align		4
        /*0064*/ 	.byte	0x02, 0x4a
	.zero		1
	.zero		1


	//----- nvinfo : EIATTR_EXIT_INSTR_OFFSETS
	.align		4
        /*0068*/ 	.byte	0x04, 0x1c
        /*006a*/ 	.short	(.L_19 - .L_18)


	//   ....[0]....
.L_18:
        /*006c*/ 	.word	0x00000ad0


	//----- nvinfo : EIATTR_CRS_STACK_SIZE
	.align		4
.L_19:
        /*0070*/ 	.byte	0x04, 0x1e
        /*0072*/ 	.short	(.L_21 - .L_20)
.L_20:
        /*0074*/ 	.word	0x00000000


	//----- nvinfo : EIATTR_CBANK_PARAM_SIZE
	.align		4
.L_21:
        /*0078*/ 	.byte	0x03, 0x19
        /*007a*/ 	.short	0x0020


	//----- nvinfo : EIATTR_PARAM_CBANK
	.align		4
        /*007c*/ 	.byte	0x04, 0x0a
        /*007e*/ 	.short	(.L_23 - .L_22)
	.align		4
.L_22:
        /*0080*/ 	.word	index@(.nv.constant0._Z9simpleMxviiPfS_S_)
        /*0084*/ 	.short	0x0380
        /*0086*/ 	.short	0x0020


	//----- nvinfo : EIATTR_SW_WAR
	.align		4
.L_23:
        /*0088*/ 	.byte	0x04, 0x36
        /*008a*/ 	.short	(.L_25 - .L_24)
.L_24:
        /*008c*/ 	.word	0x00000008
.L_25:


//--------------------- .nv.callgraph             --------------------------
	.section	.nv.callgraph,"",@"SHT_CUDA_CALLGRAPH"
	.align	4
	.sectionentsize	8
	.align		4
        /*0000*/ 	.word	0x00000000
	.align		4
        /*0004*/ 	.word	0xffffffff
	.align		4
        /*0008*/ 	.word	0x00000000
	.align		4
        /*000c*/ 	.word	0xfffffffe
	.align		4
        /*0010*/ 	.word	0x00000000
	.align		4
        /*0014*/ 	.word	0xfffffffd
	.align		4
        /*0018*/ 	.word	0x00000000
	.align		4
        /*001c*/ 	.word	0xfffffffc


//--------------------- .text._Z9simpleMxviiPfS_S_ --------------------------
	.section	.text._Z9simpleMxviiPfS_S_,"ax",@progbits
	.align	128
        .global         _Z9simpleMxviiPfS_S_
        .type           _Z9simpleMxviiPfS_S_,@function
        .size           _Z9simpleMxviiPfS_S_,(.L_x_11 - _Z9simpleMxviiPfS_S_)
        .other          _Z9simpleMxviiPfS_S_,@"STO_CUDA_ENTRY STV_DEFAULT"
_Z9simpleMxviiPfS_S_:
.text._Z9simpleMxviiPfS_S_:
[----:B------:R-:W-:Y:S01]  /*0000*/  LDC R1, c[0x0][0x37c] ;  /* 0x0000df00ff017b82 */ /* 0x000fe20000000800 */
[----:B------:R-:W0:Y:S07]  /*0010*/  LDCU UR5, c[0x0][0x380] ;  /* 0x00007000ff0577ac */ /* 0x000e2e0008000800 */
[----:B------:R-:W1:Y:S01]  /*0020*/  S2UR UR4, SR_CTAID.X ;  /* 0x00000000000479c3 */ /* 0x000e620000002500 */
[----:B------:R-:W-:Y:S01]  /*0030*/  HFMA2 R12, -RZ, RZ, 0, 0 ;  /* 0x00000000ff0c7431 */ /* 0x000fe200000001ff */
[----:B------:R-:W2:Y:S06]  /*0040*/  LDCU.64 UR6, c[0x0][0x358] ;  /* 0x00006b00ff0677ac */ /* 0x000eac0008000a00 */
[----:B------:R-:W1:Y:S01]  /*0050*/  LDC R0, c[0x0][0x360] ;  /* 0x0000d800ff007b82 */ /* 0x000e620000000800 */
[----:B0-----:R-:W-:Y:S01]  /*0060*/  UISETP.GE.AND UP0, UPT, UR5, 0x1, UPT ;  /* 0x000000010500788c */ /* 0x001fe2000bf06270 */
[----:B-1----:R-:W-:-:S08]  /*0070*/  IMAD R0, R0, UR4, RZ ;  /* 0x0000000400007c24 */ /* 0x002fd0000f8e02ff */
[----:B--2---:R-:W-:Y:S05]  /*0080*/  BRA.U !UP0, `(.L_x_0) ;  /* 0x0000000908847547 */ /* 0x004fea000b800000 */
[----:B------:R-:W0:Y:S01]  /*0090*/  S2R R3, SR_TID.X ;  /* 0x0000000000037919 */ /* 0x000e220000002100 */
[----:B------:R-:W-:Y:S01]  /*00a0*/  BSSY.RECONVERGENT B0, `(.L_x_1) ;  /* 0x000004e000007945 */ /* 0x000fe20003800200 */
[----:B------:R-:W-:Y:S02]  /*00b0*/  MOV R12, RZ ;  /* 0x000000ff000c7202 */ /* 0x000fe40000000f00 */
[----:B------:R-:W-:Y:S02]  /*00c0*/  MOV R10, RZ ;  /* 0x000000ff000a7202 */ /* 0x000fe40000000f00 */
[----:B0-----:R-:W-:-:S04]  /*00d0*/  IADD3 R9, PT, PT, R0, R3, RZ ;  /* 0x0000000300097210 */ /* 0x001fc80007ffe0ff */
[----:B------:R-:W-:-:S04]  /*00e0*/  IADD3 R2, PT, PT, R9, 0x1, RZ ;  /* 0x0000000109027810 */ /* 0x000fc80007ffe0ff */
[----:B------:R-:W-:-:S04]  /*00f0*/  VIADDMNMX R2, R9, UR5, R2, !PT ;  /* 0x0000000509027c46 */ /* 0x000fc8000f800102 */
[----:B------:R-:W-:Y:S02]  /*0100*/  IADD3 R8, PT, PT, -R9, R2, RZ ;  /* 0x0000000209087210 */ /* 0x000fe40007ffe1ff */
[----:B------:R-:W-:Y:S02]  /*0110*/  IADD3 R2, PT, PT, R3, R0, -R2 ;  /* 0x0000000003027210 */ /* 0x000fe40007ffe802 */
[----:B------:R-:W-:Y:S02]  /*0120*/  LOP3.LUT R24, R8, 0xf, RZ, 0xc0, !PT ;  /* 0x0000000f08187812 */ /* 0x000fe400078ec0ff */
[----:B------:R-:W-:Y:S02]  /*0130*/  ISETP.GT.U32.AND P1, PT, R2, -0x10, PT ;  /* 0xfffffff00200780c */ /* 0x000fe40003f24070 */
[----:B------:R-:W-:-:S11]  /*0140*/  ISETP.NE.AND P0, PT, R24, RZ, PT ;  /* 0x000000ff1800720c */ /* 0x000fd60003f05270 */
[----:B------:R-:W-:Y:S05]  /*0150*/  @P1 BRA `(.L_x_2) ;  /* 0x0000000400081947 */ /* 0x000fea0003800000 */
[----:B------:R-:W0:Y:S01]  /*0160*/  LDC.64 R4, c[0x0][0x388] ;  /* 0x0000e200ff047b82 */ /* 0x000e220000000a00 */
[----:B------:R-:W1:Y:S01]  /*0170*/  LDCU.64 UR4, c[0x0][0x390] ;  /* 0x00007200ff0477ac */ /* 0x000e620008000a00 */
[----:B------:R-:W-:Y:S02]  /*0180*/  LOP3.LUT R10, R8, 0xfffffff0, RZ, 0xc0, !PT ;  /* 0xfffffff0080a7812 */ /* 0x000fe400078ec0ff */
[----:B------:R-:W-:Y:S02]  /*0190*/  MOV R12, RZ ;  /* 0x000000ff000c7202 */ /* 0x000fe40000000f00 */
[----:B------:R-:W-:Y:S01]  /*01a0*/  IADD3 R11, PT, PT, -R10, RZ, RZ ;  /* 0x000000ff0a0b7210 */ /* 0x000fe20007ffe1ff */
[----:B-1----:R-:W-:-:S04]  /*01b0*/  UIADD3 UR4, UP0, UPT, UR4, 0x20, URZ ;  /* 0x0000002004047890 */ /* 0x002fc8000ff1e0ff */
[----:B------:R-:W-:Y:S01]  /*01c0*/  UIADD3.X UR5, UPT, UPT, URZ, UR5, URZ, UP0, !UPT ;  /* 0x00000005ff057290 */ /* 0x000fe200087fe4ff */
[----:B0-----:R-:W-:Y:S02]  /*01d0*/  IADD3 R4, P1, PT, R4, 0x20, RZ ;  /* 0x0000002004047810 */ /* 0x001fe40007f3e0ff */
[----:B------:R-:W-:Y:S02]  /*01e0*/  MOV R2, UR4 ;  /* 0x0000000400027c02 */ /* 0x000fe40008000f00 */
[----:B------:R-:W-:Y:S02]  /*01f0*/  IADD3.X R5, PT, PT, RZ, R5, RZ, P1, !PT ;  /* 0x00000005ff057210 */ /* 0x000fe40000ffe4ff */
[----:B------:R-:W-:-:S07]  /*0200*/  MOV R3, UR5 ;  /* 0x0000000500037c02 */ /* 0x000fce0008000f00 */
.L_x_3:
[----:B------:R-:W-:Y:S01]  /*0210*/  IMAD.WIDE R6, R9, 0x4, R4 ;  /* 0x0000000409067825 */ /* 0x000fe200078e0204 */
[----:B------:R-:W2:Y:S04]  /*0220*/  LDG.E R18, desc[UR6][R2.64+-0x20] ;  /* 0xffffe00602127981 */ /* 0x000ea8000c1e1900 */
[----:B------:R-:W2:Y:S04]  /*0230*/  LDG.E R13, desc[UR6][R6.64+-0x20] ;  /* 0xffffe006060d7981 */ /* 0x000ea8000c1e1900 */
[----:B------:R-:W3:Y:S04]  /*0240*/  LDG.E R25, desc[UR6][R2.64+-0x1c] ;  /* 0xffffe40602197981 */ /* 0x000ee8000c1e1900 */
[----:B------:R-:W3:Y:S04]  /*0250*/  LDG.E R26, desc[UR6][R6.64+-0x1c] ;  /* 0xffffe406061a7981 */ /* 0x000ee8000c1e1900 */
[----:B------:R-:W4:Y:S04]  /*0260*/  LDG.E R14, desc[UR6][R2.64+-0x18] ;  /* 0xffffe806020e7981 */ /* 0x000f28000c1e1900 */
[----:B------:R-:W4:Y:S04]  /*0270*/  LDG.E R15, desc[UR6][R6.64+-0x18] ;  /* 0xffffe806060f7981 */ /* 0x000f28000c1e1900 */
[----:B------:R-:W5:Y:S04]  /*0280*/  LDG.E R17, desc[UR6][R2.64+-0x14] ;  /* 0xffffec0602117981 */ /* 0x000f68000c1e1900 */
[----:B------:R-:W5:Y:S04]  /*0290*/  LDG.E R16, desc[UR6][R6.64+-0x14] ;  /* 0xffffec0606107981 */ /* 0x000f68000c1e1900 */
[----:B------:R-:W5:Y:S04]  /*02a0*/  LDG.E R22, desc[UR6][R2.64+-0x10] ;  /* 0xfffff00602167981 */ /* 0x000f68000c1e1900 */
[----:B------:R-:W5:Y:S04]  /*02b0*/  LDG.E R23, desc[UR6][R6.64+-0x10] ;  /* 0xfffff00606177981 */ /* 0x000f68000c1e1900 */
[----:B------:R-:W5:Y:S04]  /*02c0*/  LDG.E R20, desc[UR6][R2.64+-0xc] ;  /* 0xfffff40602147981 */ /* 0x000f68000c1e1900 */
[----:B------:R-:W5:Y:S04]  /*02d0*/  LDG.E R21, desc[UR6][R6.64+-0xc] ;  /* 0xfffff40606157981 */ /* 0x000f68000c1e1900 */
[----:B------:R-:W5:Y:S01]  /*02e0*/  LDG.E R19, desc[UR6][R6.64+-0x8] ;  /* 0xfffff80606137981 */ /* 0x000f62000c1e1900 */
[----:B--2---:R-:W-:-:S03]  /*02f0*/  FFMA R13, R13, R18, R12 ;  /* 0x000000120d0d7223 */ /* 0x004fc6000000000c */
[----:B------:R-:W2:Y:S04]  /*0300*/  LDG.E R18, desc[UR6][R2.64+-0x8] ;  /* 0xfffff80602127981 */ /* 0x000ea8000c1e1900 */
[----:B------:R-:W2:Y:S01]  /*0310*/  LDG.E R12, desc[UR6][R2.64+-0x4] ;  /* 0xfffffc06020c7981 */ /* 0x000ea2000c1e1900 */
[----:B---3--:R-:W-:-:S03]  /*0320*/  FFMA R26, R26, R25, R13 ;  /* 0x000000191a1a7223 */ /* 0x008fc6000000000d */
[----:B------:R-:W3:Y:S01]  /*0330*/  LDG.E R13, desc[UR6][R6.64+-0x4] ;  /* 0xfffffc06060d7981 */ /* 0x000ee2000c1e1900 */
[----:B----4-:R-:W-:-:S03]  /*0340*/  FFMA R25, R15, R14, R26 ;  /* 0x0000000e0f197223 */ /* 0x010fc6000000001a */
[----:B------:R-:W4:Y:S04]  /*0350*/  LDG.E R14, desc[UR6][R2.64] ;  /* 0x00000006020e7981 */ /* 0x000f28000c1e1900 */
[----:B------:R-:W4:Y:S01]  /*0360*/  LDG.E R15, desc[UR6][R6.64] ;  /* 0x00000006060f7981 */ /* 0x000f22000c1e1900 */
[----:B-----5:R-:W-:-:S03]  /*0370*/  FFMA R26, R16, R17, R25 ;  /* 0x00000011101a7223 */ /* 0x020fc60000000019 */
[----:B------:R-:W5:Y:S04]  /*0380*/  LDG.E R16, desc[UR6][R2.64+0x4] ;  /* 0x0000040602107981 */ /* 0x000f68000c1e1900 */
[----:B------:R-:W5:Y:S01]  /*0390*/  LDG.E R17, desc[UR6][R6.64+0x4] ;  /* 0x0000040606117981 */ /* 0x000f62000c1e1900 */
[----:B------:R-:W-:-:S03]  /*03a0*/  FFMA R26, R23, R22, R26 ;  /* 0x00000016171a7223 */ /* 0x000fc6000000001a */
[----:B------:R-:W5:Y:S04]  /*03b0*/  LDG.E R22, desc[UR6][R2.64+0x8] ;  /* 0x0000080602167981 */ /* 0x000f68000c1e1900 */
[----:B------:R-:W5:Y:S01]  /*03c0*/  LDG.E R23, desc[UR6][R6.64+0x8] ;  /* 0x0000080606177981 */ /* 0x000f62000c1e1900 */
[----:B------:R-:W-:-:S03]  /*03d0*/  FFMA R26, R21, R20, R26 ;  /* 0x00000014151a7223 */ /* 0x000fc6000000001a */
[----:B------:R-:W5:Y:S04]  /*03e0*/  LDG.E R21, desc[UR6][R2.64+0xc] ;  /* 0x00000c0602157981 */ /* 0x000f68000c1e1900 */
[----:B------:R-:W5:Y:S04]  /*03f0*/  LDG.E R20, desc[UR6][R6.64+0xc] ;  /* 0x00000c0606147981 */ /* 0x000f68000c1e1900 */
[----:B------:R-:W5:Y:S01]  /*0400*/  LDG.E R25, desc[UR6][R6.64+0x1c] ;  /* 0x00001c0606197981 */ /* 0x000f62000c1e1900 */
[----:B--2---:R-:W-:-:S03]  /*0410*/  FFMA R26, R19, R18, R26 ;  /* 0x00000012131a7223 */ /* 0x004fc6000000001a */
[----:B------:R-:W2:Y:S04]  /*0420*/  LDG.E R19, desc[UR6][R2.64+0x10] ;  /* 0x0000100602137981 */ /* 0x000ea8000c1e1900 */
[----:B------:R-:W2:Y:S01]  /*0430*/  LDG.E R18, desc[UR6][R6.64+0x10] ;  /* 0x0000100606127981 */ /* 0x000ea2000c1e1900 */
[----:B---3--:R-:W-:-:S03]  /*0440*/  FFMA R26, R13, R12, R26 ;  /* 0x0000000c0d1a7223 */ /* 0x008fc6000000001a */
[----:B------:R-:W3:Y:S04]  /*0450*/  LDG.E R13, desc[UR6][R2.64+0x14] ;  /* 0x00001406020d7981 */ /* 0x000ee8000c1e1900 */
[----:B------:R-:W3:Y:S01]  /*0460*/  LDG.E R12, desc[UR6][R6.64+0x14] ;  /* 0x00001406060c7981 */ /* 0x000ee2000c1e1900 */
[----:B----4-:R-:W-:-:S03]  /*0470*/  FFMA R28, R15, R14, R26 ;  /* 0x0000000e0f1c7223 */ /* 0x010fc6000000001a */
[----:B------:R-:W4:Y:S04]  /*0480*/  LDG.E R14, desc[UR6][R2.64+0x18] ;  /* 0x00001806020e7981 */ /* 0x000f28000c1e1900 */
[----:B------:R-:W4:Y:S04]  /*0490*/  LDG.E R15, desc[UR6][R6.64+0x18] ;  /* 0x00001806060f7981 */ /* 0x000f28000c1e1900 */
[----:B------:R0:W4:Y:S01]  /*04a0*/  LDG.E R26, desc[UR6][R2.64+0x1c] ;  /* 0x00001c06021a7981 */ /* 0x000122000c1e1900 */
[----:B-----5:R-:W-:Y:S01]  /*04b0*/  FFMA R16, R17, R16, R28 ;  /* 0x0000001011107223 */ /* 0x020fe2000000001c */
[----:B------:R-:W-:-:S03]  /*04c0*/  IADD3 R11, PT, PT, R11, 0x10, RZ ;  /* 0x000000100b0b7810 */ /* 0x000fc60007ffe0ff */
[----:B------:R-:W-:Y:S01]  /*04d0*/  FFMA R23, R23, R22, R16 ;  /* 0x0000001617177223 */ /* 0x000fe20000000010 */
[----:B------:R-:W-:-:S03]  /*04e0*/  ISETP.NE.AND P1, PT, R11, RZ, PT ;  /* 0x000000ff0b00720c */ /* 0x000fc60003f25270 */
[----:B------:R-:W-:Y:S01]  /*04f0*/  FFMA R21, R20, R21, R23 ;  /* 0x0000001514157223 */ /* 0x000fe20000000017 */
[----:B0-----:R-:W-:Y:S02]  /*0500*/  IADD3 R2, P2, PT, R2, 0x40, RZ ;  /* 0x0000004002027810 */ /* 0x001fe40007f5e0ff */
[----:B------:R-:W-:Y:S02]  /*0510*/  IADD3 R9, PT, PT, R9, 0x10, RZ ;  /* 0x0000001009097810 */ /* 0x000fe40007ffe0ff */
[----:B------:R-:W-:Y:S01]  /*0520*/  IADD3.X R3, PT, PT, RZ, R3, RZ, P2, !PT ;  /* 0x00000003ff037210 */ /* 0x000fe200017fe4ff */
[----:B--2---:R-:W-:-:S04]  /*0530*/  FFMA R19, R18, R19, R21 ;  /* 0x0000001312137223 */ /* 0x004fc80000000015 */
[----:B---3--:R-:W-:-:S04]  /*0540*/  FFMA R12, R12, R13, R19 ;  /* 0x0000000d0c0c7223 */ /* 0x008fc80000000013 */
[----:B----4-:R-:W-:-:S04]  /*0550*/  FFMA R12, R15, R14, R12 ;  /* 0x0000000e0f0c7223 */ /* 0x010fc8000000000c */
[----:B------:R-:W-:Y:S01]  /*0560*/  FFMA R12, R25, R26, R12 ;  /* 0x0000001a190c7223 */ /* 0x000fe2000000000c */
[----:B------:R-:W-:Y:S06]  /*0570*/  @P1 BRA `(.L_x_3) ;  /* 0xfffffffc00241947 */ /* 0x000fec000383ffff */
.L_x_2:
[----:B------:R-:W-:Y:S05]  /*0580*/  BSYNC.RECONVERGENT B0 ;  /* 0x0000000000007941 */ /* 0x000fea0003800200 */
.L_x_1:
[----:B------:R-:W-:Y:S04]  /*0590*/  BSSY.RECONVERGENT B0, `(.L_x_0) ;  /* 0x0000050000007945 */ /* 0x000fe80003800200 */
[----:B------:R-:W-:Y:S05]  /*05a0*/  @!P0 BRA `(.L_x_4) ;  /* 0x0000000400388947 */ /* 0x000fea0003800000 */
[----:B------:R-:W-:Y:S01]  /*05b0*/  ISETP.GE.U32.AND P0, PT, R24, 0x8, PT ;  /* 0x000000081800780c */ /* 0x000fe20003f06070 */
[----:B------:R-:W-:Y:S01]  /*05c0*/  BSSY.RECONVERGENT B1, `(.L_x_5) ;  /* 0x0000022000017945 */ /* 0x000fe20003800200 */
[----:B------:R-:W-:-:S04]  /*05d0*/  LOP3.LUT R21, R8, 0x7, RZ, 0xc0, !PT ;  /* 0x0000000708157812 */ /* 0x000fc800078ec0ff */
[----:B------:R-:W-:-:S07]  /*05e0*/  ISETP.NE.AND P1, PT, R21, RZ, PT ;  /* 0x000000ff1500720c */ /* 0x000fce0003f25270 */
[----:B------:R-:W-:Y:S06]  /*05f0*/  @!P0 BRA `(.L_x_6) ;  /* 0x0000000000788947 */ /* 0x000fec0003800000 */
[----:B------:R-:W0:Y:S08]  /*0600*/  LDC.64 R4, c[0x0][0x388] ;  /* 0x0000e200ff047b82 */ /* 0x000e300000000a00 */
[----:B------:R-:W1:Y:S01]  /*0610*/  LDC.64 R2, c[0x0][0x390] ;  /* 0x0000e400ff027b82 */ /* 0x000e620000000a00 */
[----:B0-----:R-:W-:-:S05]  /*0620*/  IMAD.WIDE R4, R9, 0x4, R4 ;  /* 0x0000000409047825 */ /* 0x001fca00078e0204 */
[----:B------:R-:W2:Y:S01]  /*0630*/  LDG.E R17, desc[UR6][R4.64] ;  /* 0x0000000604117981 */ /* 0x000ea2000c1e1900 */
[----:B-1----:R-:W-:-:S03]  /*0640*/  IMAD.WIDE.U32 R2, R10, 0x4, R2 ;  /* 0x000000040a027825 */ /* 0x002fc600078e0002 */
[----:B------:R-:W3:Y:S04]  /*0650*/  LDG.E R20, desc[UR6][R4.64+0x4] ;  /* 0x0000040604147981 */ /* 0x000ee8000c1e1900 */
[----:B------:R-:W2:Y:S04]  /*0660*/  LDG.E R18, desc[UR6][R2.64] ;  /* 0x0000000602127981 */ /* 0x000ea8000c1e1900 */
        /* <DEDUP_REMOVED lines=12> */
[----:B------:R-:W5:Y:S01]  /*0730*/  LDG.E R26, desc[UR6][R2.64+0x1c] ;  /* 0x00001c06021a7981 */ /* 0x000f62000c1e1900 */
[----:B------:R-:W-:-:S02]  /*0740*/  IADD3 R9, PT, PT, R9, 0x8, RZ ;  /* 0x0000000809097810 */ /* 0x000fc40007ffe0ff */
[----:B------:R-:W-:Y:S01]  /*0750*/  IADD3 R10, PT, PT, R10, 0x8, RZ ;  /* 0x000000080a0a7810 */ /* 0x000fe20007ffe0ff */
[----:B--2---:R-:W-:-:S04]  /*0760*/  FFMA R17, R17, R18, R12 ;  /* 0x0000001211117223 */ /* 0x004fc8000000000c */
[----:B---3--:R-:W-:-:S04]  /*0770*/  FFMA R17, R20, R19, R17 ;  /* 0x0000001314117223 */ /* 0x008fc80000000011 */
[----:B----4-:R-:W-:-:S04]  /*0780*/  FFMA R17, R22, R23, R17 ;  /* 0x0000001716117223 */ /* 0x010fc80000000011 */
[----:B-----5:R-:W-:-:S04]  /*0790*/  FFMA R24, R24, R25, R17 ;  /* 0x0000001918187223 */ /* 0x020fc80000000011 */
[----:B------:R-:W-:-:S04]  /*07a0*/  FFMA R16, R15, R16, R24 ;  /* 0x000000100f107223 */ /* 0x000fc80000000018 */
[----:B------:R-:W-:-:S04]  /*07b0*/  FFMA R11, R11, R14, R16 ;  /* 0x0000000e0b0b7223 */ /* 0x000fc80000000010 */
[----:B------:R-:W-:-:S04]  /*07c0*/  FFMA R6, R6, R7, R11 ;  /* 0x0000000706067223 */ /* 0x000fc8000000000b */
[----:B------:R-:W-:-:S07]  /*07d0*/  FFMA R12, R13, R26, R6 ;  /* 0x0000001a0d0c7223 */ /* 0x000fce0000000006 */
.L_x_6:
[----:B------:R-:W-:Y:S05]  /*07e0*/  BSYNC.RECONVERGENT B1 ;  /* 0x0000000000017941 */ /* 0x000fea0003800200 */
.L_x_5:
        /* <DEDUP_REMOVED lines=17> */
[----:B------:R-:W5:Y:S01]  /*0900*/  LDG.E R16, desc[UR6][R4.64+0xc] ;  /* 0x00000c0604107981 */ /* 0x000f62000c1e1900 */
[----:B------:R-:W-:-:S02]  /*0910*/  IADD3 R9, PT, PT, R9, 0x4, RZ ;  /* 0x0000000409097810 */ /* 0x000fc40007ffe0ff */
[----:B------:R-:W-:Y:S01]  /*0920*/  IADD3 R10, PT, PT, R10, 0x4, RZ ;  /* 0x000000040a0a7810 */ /* 0x000fe20007ffe0ff */
[----:B--2---:R-:W-:-:S04]  /*0930*/  FFMA R6, R7, R6, R12 ;  /* 0x0000000607067223 */ /* 0x004fc8000000000c */
[----:B---3--:R-:W-:-:S04]  /*0940*/  FFMA R6, R11, R13, R6 ;  /* 0x0000000d0b067223 */ /* 0x008fc80000000006 */
[----:B----4-:R-:W-:-:S04]  /*0950*/  FFMA R6, R15, R14, R6 ;  /* 0x0000000e0f067223 */ /* 0x010fc80000000006 */
[----:B-----5:R-:W-:-:S07]  /*0960*/  FFMA R12, R17, R16, R6 ;  /* 0x00000010110c7223 */ /* 0x020fce0000000006 */
.L_x_8:
[----:B------:R-:W-:Y:S05]  /*0970*/  BSYNC.RECONVERGENT B1 ;  /* 0x0000000000017941 */ /* 0x000fea0003800200 */
.L_x_7:
[----:B------:R-:W-:Y:S05]  /*0980*/  @!P1 BRA `(.L_x_4) ;  /* 0x0000000000409947 */ /* 0x000fea0003800000 */
[----:B------:R-:W0:Y:S01]  /*0990*/  LDC.64 R4, c[0x0][0x390] ;  /* 0x0000e400ff047b82 */ /* 0x000e220000000a00 */
[----:B------:R-:W-:-:S07]  /*09a0*/  IADD3 R8, PT, PT, -R8, RZ, RZ ;  /* 0x000000ff08087210 */ /* 0x000fce0007ffe1ff */
[----:B------:R-:W1:Y:S01]  /*09b0*/  LDC.64 R2, c[0x0][0x388] ;  /* 0x0000e200ff027b82 */ /* 0x000e620000000a00 */
[----:B0-----:R-:W-:-:S07]  /*09c0*/  IMAD.WIDE.U32 R10, R10, 0x4, R4 ;  /* 0x000000040a0a7825 */ /* 0x001fce00078e0004 */
.L_x_9:
[----:B-1----:R-:W-:Y:S01]  /*09d0*/  IMAD.WIDE R4, R9, 0x4, R2 ;  /* 0x0000000409047825 */ /* 0x002fe200078e0202 */
[----:B------:R-:W-:Y:S02]  /*09e0*/  MOV R6, R10 ;  /* 0x0000000a00067202 */ /* 0x000fe40000000f00 */
[----:B------:R-:W-:-:S03]  /*09f0*/  MOV R7, R11 ;  /* 0x0000000b00077202 */ /* 0x000fc60000000f00 */
[----:B------:R-:W2:Y:S04]  /*0a00*/  LDG.E R5, desc[UR6][R4.64] ;  /* 0x0000000604057981 */ /* 0x000ea8000c1e1900 */
[----:B------:R-:W2:Y:S01]  /*0a10*/  LDG.E R6, desc[UR6][R6.64] ;  /* 0x0000000606067981 */ /* 0x000ea2000c1e1900 */
[----:B------:R-:W-:Y:S02]  /*0a20*/  IADD3 R8, PT, PT, R8, 0x1, RZ ;  /* 0x0000000108087810 */ /* 0x000fe40007ffe0ff */
[----:B------:R-:W-:Y:S02]  /*0a30*/  IADD3 R10, P1, PT, R10, 0x4, RZ ;  /* 0x000000040a0a7810 */ /* 0x000fe40007f3e0ff */
[----:B------:R-:W-:Y:S02]  /*0a40*/  ISETP.NE.AND P0, PT, R8, RZ, PT ;  /* 0x000000ff0800720c */ /* 0x000fe40003f05270 */
[----:B------:R-:W-:-:S02]  /*0a50*/  IADD3 R9, PT, PT, R9, 0x1, RZ ;  /* 0x0000000109097810 */ /* 0x000fc40007ffe0ff */
[----:B------:R-:W-:Y:S01]  /*0a60*/  IADD3.X R11, PT, PT, RZ, R11, RZ, P1, !PT ;  /* 0x0000000bff0b7210 */ /* 0x000fe20000ffe4ff */
[----:B--2---:R-:W-:-:S08]  /*0a70*/  FFMA R12, R5, R6, R12 ;  /* 0x00000006050c7223 */ /* 0x004fd0000000000c */
[----:B------:R-:W-:Y:S05]  /*0a80*/  @P0 BRA `(.L_x_9) ;  /* 0xfffffffc00d00947 */ /* 0x000fea000383ffff */
.L_x_4:
[----:B------:R-:W-:Y:S05]  /*0a90*/  BSYNC.RECONVERGENT B0 ;  /* 0x0000000000007941 */ /* 0x000fea0003800200 */
.L_x_0:
[----:B------:R-:W0:Y:S02]  /*0aa0*/  LDC.64 R2, c[0x0][0x398] ;  /* 0x0000e600ff027b82 */ /* 0x000e240000000a00 */
[----:B0-----:R-:W-:-:S05]  /*0ab0*/  IMAD.WIDE.U32 R2, R0, 0x4, R2 ;  /* 0x0000000400027825 */ /* 0x001fca00078e0002 */
[----:B------:R-:W-:Y:S01]  /*0ac0*/  STG.E desc[UR6][R2.64], R12 ;  /* 0x0000000c02007986 */ /* 0x000fe2000c101906 */
[----:B------:R-:W-:Y:S05]  /*0ad0*/  EXIT ;  /* 0x000000000000794d */ /* 0x000fea0003800000 */
.L_x_10:
[----:B------:R-:W-:-:S00]  /*0ae0*/  BRA `(.L_x_10) ;  /* 0xfffffffc00fc7947 */ /* 0x000fc0000383ffff */
[----:B------:R-:W-:-:S00]  /*0af0*/  NOP ;  /* 0x0000000000007918 */ /* 0x000fc00000000000 */
        /* <DEDUP_REMOVED lines=8> */
.L_x_11:


//--------------------- .nv.shared.reserved.0     --------------------------
	.section	.nv.shared.reserved.0,"aw",@nobits
	.weak		__nv_reservedSMEM_offset_0_alias
	.size		__nv_reservedSMEM_offset_0_alias, 0, 64
	.other		__nv_reservedSMEM_offset_0_alias,@"STO_CUDA_RESERVED_SHARED STV_DEFAULT"
__nv_reservedSMEM_offset_0_alias:
	.zero		0
	.zero		64


//--------------------- .nv.constant0._Z9simpleMxviiPfS_S_ --------------------------
	.section	.nv.constant0._Z9simpleMxviiPfS_S_,"a",@progbits
	.sectionflags	@""
	.align	4
.nv.constant0._Z9simpleMxviiPfS_S_:
	.zero		928


//--------------------- SYMBOLS --------------------------

	.type		.nv.reservedSmem.offset0,@object
	.size		.nv.reservedSmem.offset0,0x4
